//
// Generated by NVIDIA NVVM Compiler
//
// Compiler Build ID: CL-36424714
// Cuda compilation tools, release 13.0, V13.0.88
// Based on NVVM 20.0.0
//

.version 9.0
.target sm_100
.address_size 64

	// .globl	_Z15matmul_v0_naivePfS_S_i

.visible .entry _Z15matmul_v0_naivePfS_S_i(
	.param .u64 .ptr .align 1 _Z15matmul_v0_naivePfS_S_i_param_0,
	.param .u64 .ptr .align 1 _Z15matmul_v0_naivePfS_S_i_param_1,
	.param .u64 .ptr .align 1 _Z15matmul_v0_naivePfS_S_i_param_2,
	.param .u32 _Z15matmul_v0_naivePfS_S_i_param_3
)
{
	.reg .pred 	%p<10>;
	.reg .b32 	%r<40>;
	.reg .b32 	%f<67>;
	.reg .b64 	%rd<67>;

	ld.param.u64 	%rd14, [_Z15matmul_v0_naivePfS_S_i_param_0];
	ld.param.u64 	%rd15, [_Z15matmul_v0_naivePfS_S_i_param_1];
	ld.param.u32 	%r18, [_Z15matmul_v0_naivePfS_S_i_param_3];
	cvta.to.global.u64 	%rd1, %rd15;
	cvta.to.global.u64 	%rd2, %rd14;
	mov.u32 	%r19, %ctaid.y;
	mov.u32 	%r20, %ntid.y;
	mov.u32 	%r21, %tid.y;
	mad.lo.s32 	%r1, %r19, %r20, %r21;
	mov.u32 	%r22, %ctaid.x;
	mov.u32 	%r23, %ntid.x;
	mov.u32 	%r24, %tid.x;
	mad.lo.s32 	%r2, %r22, %r23, %r24;
	max.s32 	%r25, %r1, %r2;
	setp.ge.s32 	%p1, %r25, %r18;
	@%p1 bra 	$L__BB0_13;
	mul.lo.s32 	%r3, %r18, %r1;
	and.b32  	%r4, %r18, 7;
	setp.lt.u32 	%p2, %r18, 8;
	mov.f32 	%f66, 0f00000000;
	mov.b32 	%r38, 0;
	@%p2 bra 	$L__BB0_4;
	and.b32  	%r38, %r18, 2147483640;
	neg.s32 	%r36, %r38;
	mul.wide.s32 	%rd16, %r18, 4;
	add.s64 	%rd3, %rd1, %rd16;
	shl.b32 	%r7, %r18, 3;
	mul.wide.s32 	%rd17, %r18, 8;
	add.s64 	%rd4, %rd1, %rd17;
	mul.wide.s32 	%rd18, %r18, 12;
	add.s64 	%rd5, %rd1, %rd18;
	mul.wide.s32 	%rd19, %r18, 16;
	add.s64 	%rd6, %rd1, %rd19;
	mul.wide.s32 	%rd20, %r18, 20;
	add.s64 	%rd7, %rd1, %rd20;
	mul.wide.s32 	%rd21, %r18, 24;
	add.s64 	%rd8, %rd1, %rd21;
	mul.wide.s32 	%rd22, %r18, 28;
	add.s64 	%rd9, %rd1, %rd22;
	mul.wide.u32 	%rd23, %r3, 4;
	add.s64 	%rd24, %rd23, %rd2;
	add.s64 	%rd66, %rd24, 16;
	mov.f32 	%f66, 0f00000000;
	mov.u32 	%r35, %r2;
$L__BB0_3:
	.pragma "nounroll";
	mul.wide.s32 	%rd25, %r35, 4;
	add.s64 	%rd26, %rd3, %rd25;
	add.s64 	%rd27, %rd4, %rd25;
	add.s64 	%rd28, %rd5, %rd25;
	add.s64 	%rd29, %rd6, %rd25;
	add.s64 	%rd30, %rd7, %rd25;
	add.s64 	%rd31, %rd8, %rd25;
	add.s64 	%rd32, %rd9, %rd25;
	add.s64 	%rd33, %rd1, %rd25;
	ld.global.f32 	%f16, [%rd66+-16];
	ld.global.f32 	%f17, [%rd33];
	fma.rn.f32 	%f18, %f16, %f17, %f66;
	ld.global.f32 	%f19, [%rd66+-12];
	ld.global.f32 	%f20, [%rd26];
	fma.rn.f32 	%f21, %f19, %f20, %f18;
	ld.global.f32 	%f22, [%rd66+-8];
	ld.global.f32 	%f23, [%rd27];
	fma.rn.f32 	%f24, %f22, %f23, %f21;
	ld.global.f32 	%f25, [%rd66+-4];
	ld.global.f32 	%f26, [%rd28];
	fma.rn.f32 	%f27, %f25, %f26, %f24;
	ld.global.f32 	%f28, [%rd66];
	ld.global.f32 	%f29, [%rd29];
	fma.rn.f32 	%f30, %f28, %f29, %f27;
	ld.global.f32 	%f31, [%rd66+4];
	ld.global.f32 	%f32, [%rd30];
	fma.rn.f32 	%f33, %f31, %f32, %f30;
	ld.global.f32 	%f34, [%rd66+8];
	ld.global.f32 	%f35, [%rd31];
	fma.rn.f32 	%f36, %f34, %f35, %f33;
	ld.global.f32 	%f37, [%rd66+12];
	ld.global.f32 	%f38, [%rd32];
	fma.rn.f32 	%f66, %f37, %f38, %f36;
	add.s32 	%r36, %r36, 8;
	add.s32 	%r35, %r35, %r7;
	add.s64 	%rd66, %rd66, 32;
	setp.ne.s32 	%p3, %r36, 0;
	@%p3 bra 	$L__BB0_3;
$L__BB0_4:
	setp.eq.s32 	%p4, %r4, 0;
	@%p4 bra 	$L__BB0_12;
	and.b32  	%r13, %r18, 3;
	setp.lt.u32 	%p5, %r4, 4;
	@%p5 bra 	$L__BB0_7;
	add.s32 	%r27, %r38, %r3;
	mul.wide.u32 	%rd34, %r27, 4;
	add.s64 	%rd35, %rd2, %rd34;
	ld.global.f32 	%f40, [%rd35];
	mad.lo.s32 	%r28, %r38, %r18, %r2;
	mul.wide.s32 	%rd36, %r28, 4;
	add.s64 	%rd37, %rd1, %rd36;
	ld.global.f32 	%f41, [%rd37];
	fma.rn.f32 	%f42, %f40, %f41, %f66;
	cvt.u64.u32 	%rd38, %r3;
	cvt.u64.u32 	%rd39, %r38;
	add.s64 	%rd40, %rd39, %rd38;
	shl.b64 	%rd41, %rd40, 2;
	add.s64 	%rd42, %rd2, %rd41;
	ld.global.f32 	%f43, [%rd42+4];
	mul.wide.s32 	%rd43, %r18, 4;
	add.s64 	%rd44, %rd37, %rd43;
	ld.global.f32 	%f44, [%rd44];
	fma.rn.f32 	%f45, %f43, %f44, %f42;
	ld.global.f32 	%f46, [%rd42+8];
	add.s64 	%rd45, %rd44, %rd43;
	ld.global.f32 	%f47, [%rd45];
	fma.rn.f32 	%f48, %f46, %f47, %f45;
	ld.global.f32 	%f49, [%rd42+12];
	add.s64 	%rd46, %rd45, %rd43;
	ld.global.f32 	%f50, [%rd46];
	fma.rn.f32 	%f66, %f49, %f50, %f48;
	add.s32 	%r38, %r38, 4;
$L__BB0_7:
	setp.eq.s32 	%p6, %r13, 0;
	@%p6 bra 	$L__BB0_12;
	setp.eq.s32 	%p7, %r13, 1;
	@%p7 bra 	$L__BB0_10;
	add.s32 	%r29, %r38, %r3;
	mul.wide.u32 	%rd47, %r29, 4;
	add.s64 	%rd48, %rd2, %rd47;
	ld.global.f32 	%f52, [%rd48];
	mad.lo.s32 	%r30, %r38, %r18, %r2;
	mul.wide.s32 	%rd49, %r30, 4;
	add.s64 	%rd50, %rd1, %rd49;
	ld.global.f32 	%f53, [%rd50];
	fma.rn.f32 	%f54, %f52, %f53, %f66;
	cvt.u64.u32 	%rd51, %r3;
	cvt.u64.u32 	%rd52, %r38;
	add.s64 	%rd53, %rd52, %rd51;
	shl.b64 	%rd54, %rd53, 2;
	add.s64 	%rd55, %rd2, %rd54;
	ld.global.f32 	%f55, [%rd55+4];
	mul.wide.s32 	%rd56, %r18, 4;
	add.s64 	%rd57, %rd50, %rd56;
	ld.global.f32 	%f56, [%rd57];
	fma.rn.f32 	%f66, %f55, %f56, %f54;
	add.s32 	%r38, %r38, 2;
$L__BB0_10:
	and.b32  	%r31, %r18, 1;
	setp.eq.b32 	%p8, %r31, 1;
	not.pred 	%p9, %p8;
	@%p9 bra 	$L__BB0_12;
	add.s32 	%r32, %r38, %r3;
	mul.wide.u32 	%rd58, %r32, 4;
	add.s64 	%rd59, %rd2, %rd58;
	ld.global.f32 	%f57, [%rd59];
	mad.lo.s32 	%r33, %r38, %r18, %r2;
	mul.wide.s32 	%rd60, %r33, 4;
	add.s64 	%rd61, %rd1, %rd60;
	ld.global.f32 	%f58, [%rd61];
	fma.rn.f32 	%f66, %f57, %f58, %f66;
$L__BB0_12:
	ld.param.u64 	%rd65, [_Z15matmul_v0_naivePfS_S_i_param_2];
	add.s32 	%r34, %r3, %r2;
	cvta.to.global.u64 	%rd62, %rd65;
	mul.wide.s32 	%rd63, %r34, 4;
	add.s64 	%rd64, %rd62, %rd63;
	st.global.f32 	[%rd64], %f66;
$L__BB0_13:
	ret;

}


// ===== COMPILED SASS (sm_100) =====

	.target	sm_100

	.elftype	@"ET_EXEC"


//--------------------- .note.nv.tkinfo           --------------------------
	.section	.note.nv.tkinfo,"",@"SHT_NOTE"
	.sectionflags	@"SHF_NOTE_NV_TKINFO"
	.tkinfo
        /*0018*/ 	.word	0x00000002
        /*0030*/ 	.string	""
        /*0030*/ 	.string	"ptxas"
        /*0030*/ 	.string	"Cuda compilation tools, release 13.0, V13.0.88"
        /*0030*/ 	.string	"Build cuda_13.0.r13.0/compiler.36424714_0"
        /*0030*/ 	.string	"-arch sm_100 -m 64 "



//--------------------- .note.nv.cuinfo           --------------------------
	.section	.note.nv.cuinfo,"",@"SHT_NOTE"
	.sectionflags	@"SHF_NOTE_NV_CUINFO"
        /*0018*/ 	.short	0x0002
        /*001a*/ 	.short	0x0064
        /*001c*/ 	.short	0x0082
	.zero		2


//--------------------- .nv.info                  --------------------------
	.section	.nv.info,"",@"SHT_CUDA_INFO"
	.align	4


	//----- nvinfo : EIATTR_REGCOUNT
	.align		4
        /*0000*/ 	.byte	0x04, 0x2f
        /*0002*/ 	.short	(.L_1 - .L_0)
	.align		4
.L_0:
        /*0004*/ 	.word	index@(_Z15matmul_v0_naivePfS_S_i)
        /*0008*/ 	.word	0x0000001e


	//----- nvinfo : EIATTR_FRAME_SIZE
	.align		4
.L_1:
        /*000c*/ 	.byte	0x04, 0x11
        /*000e*/ 	.short	(.L_3 - .L_2)
	.align		4
.L_2:
        /*0010*/ 	.word	index@(_Z15matmul_v0_naivePfS_S_i)
        /*0014*/ 	.word	0x00000000


	//----- nvinfo : EIATTR_MIN_STACK_SIZE
	.align		4
.L_3:
        /*0018*/ 	.byte	0x04, 0x12
        /*001a*/ 	.short	(.L_5 - .L_4)
	.align		4
.L_4:
        /*001c*/ 	.word	index@(_Z15matmul_v0_naivePfS_S_i)
        /*0020*/ 	.word	0x00000000
.L_5:


//--------------------- .nv.compat                --------------------------
	.section	.nv.compat,"",@"SHT_CUDA_COMPAT_INFO"
	.align	4
        /*0000*/ 	.byte	0x02, 0x09, 0x00, 0x00, 0x02, 0x02, 0x01, 0x00, 0x02, 0x05, 0x05, 0x00, 0x03, 0x07, 0x01, 0x01
        /*0010*/ 	.byte	0x02, 0x03, 0x00, 0x00, 0x02, 0x06, 0x01, 0x00, 0x04, 0x0b, 0x08, 0x00, 0x09, 0x00, 0x00, 0x00
        /*0020*/ 	.byte	0x00, 0x00, 0x00, 0x00


//--------------------- .nv.info._Z15matmul_v0_naivePfS_S_i --------------------------
	.section	.nv.info._Z15matmul_v0_naivePfS_S_i,"",@"SHT_CUDA_INFO"
	.sectionflags	@""
	.align	4


	//----- nvinfo : EIATTR_CUDA_API_VERSION
	.align		4
        /*0000*/ 	.byte	0x04, 0x37
        /*0002*/ 	.short	(.L_7 - .L_6)
.L_6:
        /*0004*/ 	.word	0x00000082


	//----- nvinfo : EIATTR_KPARAM_INFO
	.align		4
.L_7:
        /*0008*/ 	.byte	0x04, 0x17
        /*000a*/ 	.short	(.L_9 - .L_8)
.L_8:
        /*000c*/ 	.word	0x00000000
        /*0010*/ 	.short	0x0003
        /*0012*/ 	.short	0x0018
        /*0014*/ 	.byte	0x00, 0xf0, 0x11, 0x00


	//----- nvinfo : EIATTR_KPARAM_INFO
	.align		4
.L_9:
        /*0018*/ 	.byte	0x04, 0x17
        /*001a*/ 	.short	(.L_11 - .L_10)
.L_10:
        /*001c*/ 	.word	0x00000000
        /*0020*/ 	.short	0x0002
        /*0022*/ 	.short	0x0010
        /*0024*/ 	.byte	0x00, 0xf5, 0x21, 0x00


	//----- nvinfo : EIATTR_KPARAM_INFO
	.align		4
.L_11:
        /*0028*/ 	.byte	0x04, 0x17
        /*002a*/ 	.short	(.L_13 - .L_12)
.L_12:
        /*002c*/ 	.word	0x00000000
        /*0030*/ 	.short	0x0001
        /*0032*/ 	.short	0x0008
        /*0034*/ 	.byte	0x00, 0xf5, 0x21, 0x00


	//----- nvinfo : EIATTR_KPARAM_INFO
	.align		4
.L_13:
        /*0038*/ 	.byte	0x04, 0x17
        /*003a*/ 	.short	(.L_15 - .L_14)
.L_14:
        /*003c*/ 	.word	0x00000000
        /*0040*/ 	.short	0x0000
        /*0042*/ 	.short	0x0000
        /*0044*/ 	.byte	0x00, 0xf5, 0x21, 0x00


	//----- nvinfo : EIATTR_SPARSE_MMA_MASK
	.align		4
.L_15:
        /*0048*/ 	.byte	0x03, 0x50
        /*004a*/ 	.short	0x0000


	//----- nvinfo : EIATTR_MAXREG_COUNT
	.align		4
        /*004c*/ 	.byte	0x03, 0x1b
        /*004e*/ 	.short	0x00ff


	//----- nvinfo : EIATTR_MERCURY_ISA_VERSION
	.align		4
        /*0050*/ 	.byte	0x03, 0x5f
        /*0052*/ 	.short	0x0101


	//----- nvinfo : EIATTR_VRC_CTA_INIT_COUNT
	.align		4
        /*0054*/ 	.byte	0x02, 0x4a
	.zero		1
	.zero		1


	//----- nvinfo : EIATTR_EXIT_INSTR_OFFSETS
	.align		4
        /*0058*/ 	.byte	0x04, 0x1c
        /*005a*/ 	.short	(.L_17 - .L_16)


	//   ....[0]....
.L_16:
        /*005c*/ 	.word	0x000000c0


	//   ....[1]....
        /*0060*/ 	.word	0x00000a90


	//----- nvinfo : EIATTR_CBANK_PARAM_SIZE
	.align		4
.L_17:
        /*0064*/ 	.byte	0x03, 0x19
        /*0066*/ 	.short	0x001c


	//----- nvinfo : EIATTR_PARAM_CBANK
	.align		4
        /*0068*/ 	.byte	0x04, 0x0a
        /*006a*/ 	.short	(.L_19 - .L_18)
	.align		4
.L_18:
        /*006c*/ 	.word	index@(.nv.constant0._Z15matmul_v0_naivePfS_S_i)
        /*0070*/ 	.short	0x0380
        /*0072*/ 	.short	0x001c


	//----- nvinfo : EIATTR_SW_WAR
	.align		4
.L_19:
        /*0074*/ 	.byte	0x04, 0x36
        /*0076*/ 	.short	(.L_21 - .L_20)
.L_20:
        /*0078*/ 	.word	0x00000008
.L_21:


//--------------------- .nv.callgraph             --------------------------
	.section	.nv.callgraph,"",@"SHT_CUDA_CALLGRAPH"
	.align	4
	.sectionentsize	8
	.align		4
        /*0000*/ 	.word	0x00000000
	.align		4
        /*0004*/ 	.word	0xffffffff
	.align		4
        /*0008*/ 	.word	0x00000000
	.align		4
        /*000c*/ 	.word	0xfffffffe
	.align		4
        /*0010*/ 	.word	0x00000000
	.align		4
        /*0014*/ 	.word	0xfffffffd
	.align		4
        /*0018*/ 	.word	0x00000000
	.align		4
        /*001c*/ 	.word	0xfffffffc


//--------------------- .text._Z15matmul_v0_naivePfS_S_i --------------------------
	.section	.text._Z15matmul_v0_naivePfS_S_i,"ax",@progbits
	.align	128
        .global         _Z15matmul_v0_naivePfS_S_i
        .type           _Z15matmul_v0_naivePfS_S_i,@function
        .size           _Z15matmul_v0_naivePfS_S_i,(.L_x_5 - _Z15matmul_v0_naivePfS_S_i)
        .other          _Z15matmul_v0_naivePfS_S_i,@"STO_CUDA_ENTRY STV_DEFAULT"
_Z15matmul_v0_naivePfS_S_i:
.text._Z15matmul_v0_naivePfS_S_i:
[----:B------:R-:W-:Y:S01]  /*0000*/  LDC R1, c[0x0][0x37c] ;  /* 0x0000df00ff017b82 */ /* 0x000fe20000000800 */
[----:B------:R-:W0:Y:S07]  /*0010*/  S2R R0, SR_TID.Y ;  /* 0x0000000000007919 */ /* 0x000e2e0000002200 */
[----:B------:R-:W0:Y:S01]  /*0020*/  S2UR UR4, SR_CTAID.Y ;  /* 0x00000000000479c3 */ /* 0x000e220000002600 */
[----:B------:R-:W1:Y:S01]  /*0030*/  LDCU UR20, c[0x0][0x398] ;  /* 0x00007300ff1477ac */ /* 0x000e620008000800 */
[----:B------:R-:W2:Y:S06]  /*0040*/  S2R R3, SR_TID.X ;  /* 0x0000000000037919 */ /* 0x000eac0000002100 */
[----:B------:R-:W0:Y:S08]  /*0050*/  LDC R13, c[0x0][0x364] ;  /* 0x0000d900ff0d7b82 */ /* 0x000e300000000800 */
[----:B------:R-:W2:Y:S08]  /*0060*/  S2UR UR5, SR_CTAID.X ;  /* 0x00000000000579c3 */ /* 0x000eb00000002500 */
[----:B------:R-:W2:Y:S01]  /*0070*/  LDC R2, c[0x0][0x360] ;  /* 0x0000d800ff027b82 */ /* 0x000ea20000000800 */
[----:B0-----:R-:W-:-:S02]  /*0080*/  IMAD R13, R13, UR4, R0 ;  /* 0x000000040d0d7c24 */ /* 0x001fc4000f8e0200 */
[----:B--2---:R-:W-:-:S05]  /*0090*/  IMAD R0, R2, UR5, R3 ;  /* 0x0000000502007c24 */ /* 0x004fca000f8e0203 */
[----:B------:R-:W-:-:S04]  /*00a0*/  VIMNMX R2, PT, PT, R13, R0, !PT ;  /* 0x000000000d027248 */ /* 0x000fc80007fe0100 */
[----:B-1----:R-:W-:-:S13]  /*00b0*/  ISETP.GE.AND P0, PT, R2, UR20, PT ;  /* 0x0000001402007c0c */ /* 0x002fda000bf06270 */
[----:B------:R-:W-:Y:S05]  /*00c0*/  @P0 EXIT ;  /* 0x000000000000094d */ /* 0x000fea0003800000 */
[----:B------:R-:W-:Y:S01]  /*00d0*/  UISETP.GE.U32.AND UP0, UPT, UR20, 0x8, UPT ;  /* 0x000000081400788c */ /* 0x000fe2000bf06070 */
[----:B------:R-:W-:Y:S02]  /*00e0*/  HFMA2 R12, -RZ, RZ, 0, 0 ;  /* 0x00000000ff0c7431 */ /* 0x000fe400000001ff */
[----:B------:R-:W-:Y:S01]  /*00f0*/  IMAD R13, R13, UR20, RZ ;  /* 0x000000140d0d7c24 */ /* 0x000fe2000f8e02ff */
[----:B------:R-:W-:Y:S01]  /*0100*/  UMOV UR4, URZ ;  /* 0x000000ff00047c82 */ /* 0x000fe20008000000 */
[----:B------:R-:W0:Y:S04]  /*0110*/  LDCU.64 UR18, c[0x0][0x358] ;  /* 0x00006b00ff1277ac */ /* 0x000e280008000a00 */
[----:B------:R-:W-:Y:S05]  /*0120*/  BRA.U !UP0, `(.L_x_0) ;  /* 0x0000000508047547 */ /* 0x000fea000b800000 */
[----:B------:R-:W1:Y:S01]  /*0130*/  LDCU.128 UR24, c[0x0][0x380] ;  /* 0x00007000ff1877ac */ /* 0x000e620008000c00 */
[----:B------:R-:W-:Y:S02]  /*0140*/  MOV R12, RZ ;  /* 0x000000ff000c7202 */ /* 0x000fe40000000f00 */
[----:B------:R-:W-:Y:S01]  /*0150*/  MOV R14, R0 ;  /* 0x00000000000e7202 */ /* 0x000fe20000000f00 */
[----:B------:R-:W-:-:S04]  /*0160*/  ULOP3.LUT UR4, UR20, 0x7ffffff8, URZ, 0xc0, !UPT ;  /* 0x7ffffff814047892 */ /* 0x000fc8000f8ec0ff */
[----:B------:R-:W-:Y:S01]  /*0170*/  UIADD3 UR5, UPT, UPT, -UR4, URZ, URZ ;  /* 0x000000ff04057290 */ /* 0x000fe2000fffe1ff */
[----:B-1----:R-:W-:Y:S01]  /*0180*/  MOV R2, UR24 ;  /* 0x0000001800027c02 */ /* 0x002fe20008000f00 */
[----:B------:R-:W-:Y:S01]  /*0190*/  UIMAD.WIDE UR6, UR20, 0x8, UR26 ;  /* 0x00000008140678a5 */ /* 0x000fe2000f8e021a */
[----:B------:R-:W-:Y:S01]  /*01a0*/  MOV R3, UR25 ;  /* 0x0000001900037c02 */ /* 0x000fe20008000f00 */
[----:B------:R-:W-:Y:S02]  /*01b0*/  UIMAD.WIDE UR8, UR20, 0xc, UR26 ;  /* 0x0000000c140878a5 */ /* 0x000fe4000f8e021a */
[----:B------:R-:W-:Y:S01]  /*01c0*/  UIMAD.WIDE UR10, UR20, 0x10, UR26 ;  /* 0x00000010140a78a5 */ /* 0x000fe2000f8e021a */
[----:B------:R-:W-:Y:S01]  /*01d0*/  IMAD.WIDE.U32 R2, R13, 0x4, R2 ;  /* 0x000000040d027825 */ /* 0x000fe200078e0002 */
[----:B------:R-:W-:Y:S02]  /*01e0*/  UIMAD.WIDE UR12, UR20, 0x14, UR26 ;  /* 0x00000014140c78a5 */ /* 0x000fe4000f8e021a */
[----:B------:R-:W-:Y:S01]  /*01f0*/  UIMAD.WIDE UR14, UR20, 0x18, UR26 ;  /* 0x00000018140e78a5 */ /* 0x000fe2000f8e021a */
[----:B------:R-:W-:Y:S01]  /*0200*/  IADD3 R2, P0, PT, R2, 0x10, RZ ;  /* 0x0000001002027810 */ /* 0x000fe20007f1e0ff */
[----:B------:R-:W-:-:S03]  /*0210*/  UIMAD.WIDE UR16, UR20, 0x1c, UR26 ;  /* 0x0000001c141078a5 */ /* 0x000fc6000f8e021a */
[----:B------:R-:W-:-:S09]  /*0220*/  IADD3.X R3, PT, PT, RZ, R3, RZ, P0, !PT ;  /* 0x00000003ff037210 */ /* 0x000fd200007fe4ff */
.L_x_1:
[----:B------:R-:W-:Y:S01]  /*0230*/  UIMAD.WIDE UR22, UR20, 0x4, UR26 ;  /* 0x00000004141678a5 */ /* 0x000fe2000f8e021a */
[----:B------:R-:W-:Y:S02]  /*0240*/  IMAD.MOV.U32 R23, RZ, RZ, 0x4 ;  /* 0x00000004ff177424 */ /* 0x000fe400078e00ff */
[----:B------:R-:W-:Y:S01]  /*0250*/  HFMA2 R11, -RZ, RZ, 0, 2.384185791015625e-07 ;  /* 0x00000004ff0b7431 */ /* 0x000fe200000001ff */
[----:B------:R-:W-:Y:S01]  /*0260*/  MOV R25, 0x4 ;  /* 0x0000000400197802 */ /* 0x000fe20000000f00 */
[----:B0-----:R-:W2:Y:S01]  /*0270*/  LDG.E R21, desc[UR18][R2.64+-0x10] ;  /* 0xfffff01202157981 */ /* 0x001ea2000c1e1900 */
[C---:B------:R-:W-:Y:S01]  /*0280*/  IMAD.WIDE R22, R14.reuse, R23, UR26 ;  /* 0x0000001a0e167e25 */ /* 0x040fe2000f8e0217 */
[----:B------:R-:W-:Y:S02]  /*0290*/  MOV R8, UR22 ;  /* 0x0000001600087c02 */ /* 0x000fe40008000f00 */
[----:B------:R-:W-:Y:S01]  /*02a0*/  MOV R9, UR23 ;  /* 0x0000001700097c02 */ /* 0x000fe20008000f00 */
[----:B------:R-:W3:Y:S02]  /*02b0*/  LDG.E R19, desc[UR18][R2.64+-0xc] ;  /* 0xfffff41202137981 */ /* 0x000ee4000c1e1900 */
[----:B------:R-:W-:-:S02]  /*02c0*/  IMAD.WIDE R8, R14, 0x4, R8 ;  /* 0x000000040e087825 */ /* 0x000fc400078e0208 */
[----:B------:R-:W2:Y:S01]  /*02d0*/  LDG.E R22, desc[UR18][R22.64] ;  /* 0x0000001216167981 */ /* 0x000ea2000c1e1900 */
[----:B------:R-:W-:Y:S01]  /*02e0*/  MOV R5, 0x4 ;  /* 0x0000000400057802 */ /* 0x000fe20000000f00 */
[C---:B------:R-:W-:Y:S02]  /*02f0*/  IMAD.WIDE R24, R14.reuse, R25, UR6 ;  /* 0x000000060e187e25 */ /* 0x040fe4000f8e0219 */
[----:B------:R0:W3:Y:S02]  /*0300*/  LDG.E R20, desc[UR18][R8.64] ;  /* 0x0000001208147981 */ /* 0x0000e4000c1e1900 */
[----:B------:R-:W-:Y:S02]  /*0310*/  IMAD.WIDE R10, R14, R11, UR8 ;  /* 0x000000080e0a7e25 */ /* 0x000fe4000f8e020b */
[----:B------:R-:W4:Y:S04]  /*0320*/  LDG.E R18, desc[UR18][R24.64] ;  /* 0x0000001218127981 */ /* 0x000f28000c1e1900 */
[----:B------:R-:W4:Y:S01]  /*0330*/  LDG.E R17, desc[UR18][R2.64+-0x8] ;  /* 0xfffff81202117981 */ /* 0x000f22000c1e1900 */
[----:B0-----:R-:W-:-:S02]  /*0340*/  HFMA2 R9, -RZ, RZ, 0, 2.384185791015625e-07 ;  /* 0x00000004ff097431 */ /* 0x001fc400000001ff */
[----:B------:R-:W-:Y:S01]  /*0350*/  IMAD.MOV.U32 R7, RZ, RZ, 0x4 ;  /* 0x00000004ff077424 */ /* 0x000fe200078e00ff */
[----:B------:R0:W5:Y:S01]  /*0360*/  LDG.E R16, desc[UR18][R10.64] ;  /* 0x000000120a107981 */ /* 0x000162000c1e1900 */
[----:B------:R-:W-:-:S03]  /*0370*/  IMAD.WIDE R4, R14, R5, UR10 ;  /* 0x0000000a0e047e25 */ /* 0x000fc6000f8e0205 */
[----:B------:R-:W5:Y:S01]  /*0380*/  LDG.E R15, desc[UR18][R2.64+-0x4] ;  /* 0xfffffc12020f7981 */ /* 0x000f62000c1e1900 */
[C---:B------:R-:W-:Y:S01]  /*0390*/  IMAD.WIDE R6, R14.reuse, R7, UR12 ;  /* 0x0000000c0e067e25 */ /* 0x040fe2000f8e0207 */
[----:B------:R-:W-:Y:S02]  /*03a0*/  MOV R27, 0x4 ;  /* 0x00000004001b7802 */ /* 0x000fe40000000f00 */
[----:B------:R1:W5:Y:S01]  /*03b0*/  LDG.E R4, desc[UR18][R4.64] ;  /* 0x0000001204047981 */ /* 0x000362000c1e1900 */
[----:B------:R-:W-:-:S03]  /*03c0*/  IMAD.WIDE R8, R14, R9, UR14 ;  /* 0x0000000e0e087e25 */ /* 0x000fc6000f8e0209 */
[----:B------:R-:W5:Y:S01]  /*03d0*/  LDG.E R23, desc[UR18][R2.64] ;  /* 0x0000001202177981 */ /* 0x000f62000c1e1900 */
[----:B0-----:R-:W-:-:S03]  /*03e0*/  IMAD.WIDE R10, R14, R27, UR16 ;  /* 0x000000100e0a7e25 */ /* 0x001fc6000f8e021b */
[----:B------:R-:W5:Y:S04]  /*03f0*/  LDG.E R7, desc[UR18][R6.64] ;  /* 0x0000001206077981 */ /* 0x000f68000c1e1900 */
[----:B------:R-:W5:Y:S04]  /*0400*/  LDG.E R24, desc[UR18][R2.64+0x4] ;  /* 0x0000041202187981 */ /* 0x000f68000c1e1900 */
[----:B------:R-:W5:Y:S04]  /*0410*/  LDG.E R8, desc[UR18][R8.64] ;  /* 0x0000001208087981 */ /* 0x000f68000c1e1900 */
[----:B------:R-:W5:Y:S04]  /*0420*/  LDG.E R25, desc[UR18][R2.64+0x8] ;  /* 0x0000081202197981 */ /* 0x000f68000c1e1900 */
[----:B------:R-:W5:Y:S04]  /*0430*/  LDG.E R10, desc[UR18][R10.64] ;  /* 0x000000120a0a7981 */ /* 0x000f68000c1e1900 */
[----:B------:R0:W5:Y:S01]  /*0440*/  LDG.E R27, desc[UR18][R2.64+0xc] ;  /* 0x00000c12021b7981 */ /* 0x000162000c1e1900 */
[----:B------:R-:W-:-:S04]  /*0450*/  UIADD3 UR5, UPT, UPT, UR5, 0x8, URZ ;  /* 0x0000000805057890 */ /* 0x000fc8000fffe0ff */
[----:B------:R-:W-:Y:S01]  /*0460*/  UISETP.NE.AND UP0, UPT, UR5, URZ, UPT ;  /* 0x000000ff0500728c */ /* 0x000fe2000bf05270 */
[----:B-1----:R-:W-:Y:S02]  /*0470*/  MOV R5, UR20 ;  /* 0x0000001400057c02 */ /* 0x002fe40008000f00 */
[----:B0-----:R-:W-:Y:S02]  /*0480*/  IADD3 R2, P0, PT, R2, 0x20, RZ ;  /* 0x0000002002027810 */ /* 0x001fe40007f1e0ff */
[----:B------:R-:W-:Y:S02]  /*0490*/  LEA R14, R5, R14, 0x3 ;  /* 0x0000000e050e7211 */ /* 0x000fe400078e18ff */
[----:B------:R-:W-:Y:S01]  /*04a0*/  IADD3.X R3, PT, PT, RZ, R3, RZ, P0, !PT ;  /* 0x00000003ff037210 */ /* 0x000fe200007fe4ff */
[----:B--2---:R-:W-:-:S04]  /*04b0*/  FFMA R22, R21, R22, R12 ;  /* 0x0000001615167223 */ /* 0x004fc8000000000c */
[----:B---3--:R-:W-:-:S04]  /*04c0*/  FFMA R20, R19, R20, R22 ;  /* 0x0000001413147223 */ /* 0x008fc80000000016 */
[----:B----4-:R-:W-:-:S04]  /*04d0*/  FFMA R18, R17, R18, R20 ;  /* 0x0000001211127223 */ /* 0x010fc80000000014 */
[----:B-----5:R-:W-:-:S04]  /*04e0*/  FFMA R16, R15, R16, R18 ;  /* 0x000000100f107223 */ /* 0x020fc80000000012 */
[----:B------:R-:W-:-:S04]  /*04f0*/  FFMA R23, R23, R4, R16 ;  /* 0x0000000417177223 */ /* 0x000fc80000000010 */
[----:B------:R-:W-:-:S04]  /*0500*/  FFMA R24, R24, R7, R23 ;  /* 0x0000000718187223 */ /* 0x000fc80000000017 */
[----:B------:R-:W-:-:S04]  /*0510*/  FFMA R8, R25, R8, R24 ;  /* 0x0000000819087223 */ /* 0x000fc80000000018 */
[----:B------:R-:W-:Y:S01]  /*0520*/  FFMA R12, R27, R10, R8 ;  /* 0x0000000a1b0c7223 */ /* 0x000fe20000000008 */
[----:B------:R-:W-:Y:S06]  /*0530*/  BRA.U UP0, `(.L_x_1) ;  /* 0xfffffffd003c7547 */ /* 0x000fec000b83ffff */
.L_x_0:
[----:B------:R-:W-:-:S04]  /*0540*/  ULOP3.LUT UR6, UR20, 0x7, URZ, 0xc0, !UPT ;  /* 0x0000000714067892 */ /* 0x000fc8000f8ec0ff */
[----:B------:R-:W-:-:S09]  /*0550*/  UISETP.NE.AND UP0, UPT, UR6, URZ, UPT ;  /* 0x000000ff0600728c */ /* 0x000fd2000bf05270 */
[----:B------:R-:W-:Y:S05]  /*0560*/  BRA.U !UP0, `(.L_x_2) ;  /* 0x0000000508387547 */ /* 0x000fea000b800000 */
[----:B------:R-:W-:Y:S02]  /*0570*/  UISETP.GE.U32.AND UP0, UPT, UR6, 0x4, UPT ;  /* 0x000000040600788c */ /* 0x000fe4000bf06070 */
[----:B------:R-:W-:-:S04]  /*0580*/  ULOP3.LUT UR5, UR20, 0x3, URZ, 0xc0, !UPT ;  /* 0x0000000314057892 */ /* 0x000fc8000f8ec0ff */
[----:B------:R-:W-:-:S03]  /*0590*/  UISETP.NE.AND UP1, UPT, UR5, URZ, UPT ;  /* 0x000000ff0500728c */ /* 0x000fc6000bf25270 */
[----:B------:R-:W-:Y:S08]  /*05a0*/  BRA.U !UP0, `(.L_x_3) ;  /* 0x00000001087c7547 */ /* 0x000ff0000b800000 */
[----:B------:R-:W1:Y:S01]  /*05b0*/  LDC.64 R6, c[0x0][0x388] ;  /* 0x0000e200ff067b82 */ /* 0x000e620000000a00 */
[----:B------:R-:W2:Y:S01]  /*05c0*/  LDCU.64 UR6, c[0x0][0x380] ;  /* 0x00007000ff0677ac */ /* 0x000ea20008000a00 */
[----:B------:R-:W-:Y:S01]  /*05d0*/  IMAD.U32 R9, RZ, RZ, UR4 ;  /* 0x00000004ff097e24 */ /* 0x000fe2000f8e00ff */
[C---:B------:R-:W-:Y:S02]  /*05e0*/  IADD3 R3, PT, PT, R13.reuse, UR4, RZ ;  /* 0x000000040d037c10 */ /* 0x040fe4000fffe0ff */
[----:B------:R-:W-:Y:S01]  /*05f0*/  IADD3 R10, P0, PT, R13, UR4, RZ ;  /* 0x000000040d0a7c10 */ /* 0x000fe2000ff1e0ff */
[----:B------:R-:W-:Y:S01]  /*0600*/  IMAD R9, R9, UR20, R0 ;  /* 0x0000001409097c24 */ /* 0x000fe2000f8e0200 */
[----:B------:R-:W-:Y:S01]  /*0610*/  MOV R11, UR20 ;  /* 0x00000014000b7c02 */ /* 0x000fe20008000f00 */
[----:B------:R-:W3:Y:S01]  /*0620*/  LDC.64 R4, c[0x0][0x380] ;  /* 0x0000e000ff047b82 */ /* 0x000ee20000000a00 */
[----:B------:R-:W-:Y:S01]  /*0630*/  MOV R15, UR20 ;  /* 0x00000014000f7c02 */ /* 0x000fe20008000f00 */
[----:B-1----:R-:W-:Y:S01]  /*0640*/  IMAD.WIDE R6, R9, 0x4, R6 ;  /* 0x0000000409067825 */ /* 0x002fe200078e0206 */
[----:B------:R-:W-:-:S05]  /*0650*/  MOV R9, UR20 ;  /* 0x0000001400097c02 */ /* 0x000fca0008000f00 */
[----:B------:R-:W-:Y:S02]  /*0660*/  IMAD.WIDE R8, R9, 0x4, R6 ;  /* 0x0000000409087825 */ /* 0x000fe400078e0206 */
[----:B0-----:R-:W4:Y:S02]  /*0670*/  LDG.E R6, desc[UR18][R6.64] ;  /* 0x0000001206067981 */ /* 0x001f24000c1e1900 */
[----:B---3--:R-:W-:Y:S01]  /*0680*/  IMAD.WIDE.U32 R4, R3, 0x4, R4 ;  /* 0x0000000403047825 */ /* 0x008fe200078e0004 */
[----:B------:R-:W-:Y:S01]  /*0690*/  IADD3.X R3, PT, PT, RZ, RZ, RZ, P0, !PT ;  /* 0x000000ffff037210 */ /* 0x000fe200007fe4ff */
[----:B------:R-:W3:Y:S01]  /*06a0*/  LDG.E R17, desc[UR18][R8.64] ;  /* 0x0000001208117981 */ /* 0x000ee2000c1e1900 */
[----:B--2---:R-:W-:-:S03]  /*06b0*/  LEA R2, P0, R10, UR6, 0x2 ;  /* 0x000000060a027c11 */ /* 0x004fc6000f8010ff */
[----:B------:R-:W4:Y:S01]  /*06c0*/  LDG.E R5, desc[UR18][R4.64] ;  /* 0x0000001204057981 */ /* 0x000f22000c1e1900 */
[----:B------:R-:W-:Y:S01]  /*06d0*/  LEA.HI.X R3, R10, UR7, R3, 0x2, P0 ;  /* 0x000000070a037c11 */ /* 0x000fe200080f1403 */
[----:B------:R-:W-:-:S04]  /*06e0*/  IMAD.WIDE R10, R11, 0x4, R8 ;  /* 0x000000040b0a7825 */ /* 0x000fc800078e0208 */
[----:B------:R-:W3:Y:S01]  /*06f0*/  LDG.E R16, desc[UR18][R2.64+0x4] ;  /* 0x0000041202107981 */ /* 0x000ee2000c1e1900 */
[----:B------:R-:W-:-:S03]  /*0700*/  IMAD.WIDE R14, R15, 0x4, R10 ;  /* 0x000000040f0e7825 */ /* 0x000fc600078e020a */
[----:B------:R-:W2:Y:S04]  /*0710*/  LDG.E R19, desc[UR18][R10.64] ;  /* 0x000000120a137981 */ /* 0x000ea8000c1e1900 */
[----:B------:R-:W2:Y:S04]  /*0720*/  LDG.E R18, desc[UR18][R2.64+0x8] ;  /* 0x0000081202127981 */ /* 0x000ea8000c1e1900 */
[----:B------:R-:W5:Y:S04]  /*0730*/  LDG.E R20, desc[UR18][R2.64+0xc] ;  /* 0x00000c1202147981 */ /* 0x000f68000c1e1900 */
[----:B------:R-:W5:Y:S01]  /*0740*/  LDG.E R14, desc[UR18][R14.64] ;  /* 0x000000120e0e7981 */ /* 0x000f62000c1e1900 */
[----:B------:R-:W-:Y:S01]  /*0750*/  UIADD3 UR4, UPT, UPT, UR4, 0x4, URZ ;  /* 0x0000000404047890 */ /* 0x000fe2000fffe0ff */
[----:B----4-:R-:W-:-:S04]  /*0760*/  FFMA R5, R5, R6, R12 ;  /* 0x0000000605057223 */ /* 0x010fc8000000000c */
[----:B---3--:R-:W-:-:S04]  /*0770*/  FFMA R5, R16, R17, R5 ;  /* 0x0000001110057223 */ /* 0x008fc80000000005 */
[----:B--2---:R-:W-:-:S04]  /*0780*/  FFMA R5, R18, R19, R5 ;  /* 0x0000001312057223 */ /* 0x004fc80000000005 */
[----:B-----5:R-:W-:-:S07]  /*0790*/  FFMA R12, R20, R14, R5 ;  /* 0x0000000e140c7223 */ /* 0x020fce0000000005 */
.L_x_3:
[----:B------:R-:W-:Y:S05]  /*07a0*/  BRA.U !UP1, `(.L_x_2) ;  /* 0x0000000109a87547 */ /* 0x000fea000b800000 */
[----:B------:R-:W-:Y:S01]  /*07b0*/  UISETP.NE.AND UP0, UPT, UR5, 0x1, UPT ;  /* 0x000000010500788c */ /* 0x000fe2000bf05270 */
[----:B------:R-:W-:Y:S01]  /*07c0*/  MOV R7, UR4 ;  /* 0x0000000400077c02 */ /* 0x000fe20008000f00 */
[----:B------:R-:W-:Y:S02]  /*07d0*/  ULOP3.LUT UR5, UR20, 0x1, URZ, 0xc0, !UPT ;  /* 0x0000000114057892 */ /* 0x000fe4000f8ec0ff */
[----:B------:R-:W-:Y:S02]  /*07e0*/  MOV R15, UR20 ;  /* 0x00000014000f7c02 */ /* 0x000fe40008000f00 */
[----:B------:R-:W-:Y:S01]  /*07f0*/  UISETP.NE.U32.AND UP1, UPT, UR5, 0x1, UPT ;  /* 0x000000010500788c */ /* 0x000fe2000bf25070 */
[----:B------:R-:W-:-:S04]  /*0800*/  PLOP3.LUT P1, PT, PT, PT, UP0, 0x80, 0x8 ;  /* 0x000000000008781c */ /* 0x000fc80003f2f008 */
[----:B------:R-:W1:Y:S01]  /*0810*/  @UP0 LDCU.128 UR8, c[0x0][0x380] ;  /* 0x00007000ff0807ac */ /* 0x000e620008000c00 */
[----:B------:R-:W-:Y:S01]  /*0820*/  PLOP3.LUT P0, PT, PT, PT, UP1, 0x80, 0x8 ;  /* 0x000000000008781c */ /* 0x000fe20003f0f018 */
[----:B------:R-:W2:Y:S04]  /*0830*/  @UP0 LDCU.64 UR6, c[0x0][0x380] ;  /* 0x00007000ff0607ac */ /* 0x000ea80008000a00 */
[----:B------:R-:W3:Y:S03]  /*0840*/  @!UP1 LDCU.128 UR12, c[0x0][0x380] ;  /* 0x00007000ff0c97ac */ /* 0x000ee60008000c00 */
[C---:B------:R-:W-:Y:S02]  /*0850*/  @P1 IADD3 R3, PT, PT, R13.reuse, UR4, RZ ;  /* 0x000000040d031c10 */ /* 0x040fe4000fffe0ff */
[----:B------:R-:W-:Y:S01]  /*0860*/  @P1 IADD3 R6, P2, PT, R13, UR4, RZ ;  /* 0x000000040d061c10 */ /* 0x000fe2000ff5e0ff */
[----:B------:R-:W-:Y:S01]  /*0870*/  @UP0 UIADD3 UR4, UPT, UPT, UR4, 0x2, URZ ;  /* 0x0000000204040890 */ /* 0x000fe2000fffe0ff */
[----:B-1----:R-:W-:Y:S01]  /*0880*/  MOV R11, UR9 ;  /* 0x00000009000b7c02 */ /* 0x002fe20008000f00 */
[----:B------:R-:W-:Y:S01]  /*0890*/  IMAD.U32 R10, RZ, RZ, UR8 ;  /* 0x00000008ff0a7e24 */ /* 0x000fe2000f8e00ff */
[----:B------:R-:W-:-:S02]  /*08a0*/  MOV R4, UR10 ;  /* 0x0000000a00047c02 */ /* 0x000fc40008000f00 */
[----:B------:R-:W-:Y:S01]  /*08b0*/  MOV R5, UR11 ;  /* 0x0000000b00057c02 */ /* 0x000fe20008000f00 */
[----:B------:R-:W-:-:S04]  /*08c0*/  @P1 IMAD.WIDE.U32 R10, R3, 0x4, R10 ;  /* 0x00000004030a1825 */ /* 0x000fc800078e000a */
[----:B------:R-:W-:Y:S01]  /*08d0*/  @P1 IMAD R3, R7, UR20, R0 ;  /* 0x0000001407031c24 */ /* 0x000fe2000f8e0200 */
[----:B------:R-:W-:Y:S01]  /*08e0*/  @P1 IADD3.X R7, PT, PT, RZ, RZ, RZ, P2, !PT ;  /* 0x000000ffff071210 */ /* 0x000fe200017fe4ff */
[----:B------:R-:W-:Y:S01]  /*08f0*/  IMAD.U32 R19, RZ, RZ, UR4 ;  /* 0x00000004ff137e24 */ /* 0x000fe2000f8e00ff */
[C---:B--2---:R-:W-:Y:S01]  /*0900*/  @P1 LEA R2, P2, R6.reuse, UR6, 0x2 ;  /* 0x0000000606021c11 */ /* 0x044fe2000f8410ff */
[----:B------:R-:W-:Y:S01]  /*0910*/  @P1 IMAD.WIDE R4, R3, 0x4, R4 ;  /* 0x0000000403041825 */ /* 0x000fe200078e0204 */
[----:B------:R-:W-:Y:S01]  /*0920*/  @!P0 IADD3 R17, PT, PT, R13, UR4, RZ ;  /* 0x000000040d118c10 */ /* 0x000fe2000fffe0ff */
[----:B0-----:R-:W2:Y:S01]  /*0930*/  @P1 LDG.E R11, desc[UR18][R10.64] ;  /* 0x000000120a0b1981 */ /* 0x001ea2000c1e1900 */
[----:B------:R-:W-:Y:S01]  /*0940*/  @P1 LEA.HI.X R3, R6, UR7, R7, 0x2, P2 ;  /* 0x0000000706031c11 */ /* 0x000fe200090f1407 */
[----:B------:R-:W-:Y:S01]  /*0950*/  @!P0 IMAD R19, R19, UR20, R0 ;  /* 0x0000001413138c24 */ /* 0x000fe2000f8e0200 */
[----:B---3--:R-:W-:Y:S01]  /*0960*/  MOV R6, UR12 ;  /* 0x0000000c00067c02 */ /* 0x008fe20008000f00 */
[----:B------:R-:W-:Y:S01]  /*0970*/  @P1 IMAD.WIDE R14, R15, 0x4, R4 ;  /* 0x000000040f0e1825 */ /* 0x000fe200078e0204 */
[----:B------:R-:W-:Y:S01]  /*0980*/  MOV R7, UR13 ;  /* 0x0000000d00077c02 */ /* 0x000fe20008000f00 */
[----:B------:R-:W2:Y:S01]  /*0990*/  @P1 LDG.E R4, desc[UR18][R4.64] ;  /* 0x0000001204041981 */ /* 0x000ea2000c1e1900 */
[----:B------:R-:W-:-:S02]  /*09a0*/  MOV R8, UR14 ;  /* 0x0000000e00087c02 */ /* 0x000fc40008000f00 */
[----:B------:R-:W-:Y:S01]  /*09b0*/  MOV R9, UR15 ;  /* 0x0000000f00097c02 */ /* 0x000fe20008000f00 */
[----:B------:R-:W-:Y:S01]  /*09c0*/  @!P0 IMAD.WIDE.U32 R6, R17, 0x4, R6 ;  /* 0x0000000411068825 */ /* 0x000fe200078e0006 */
[----:B------:R-:W3:Y:S03]  /*09d0*/  @P1 LDG.E R14, desc[UR18][R14.64] ;  /* 0x000000120e0e1981 */ /* 0x000ee6000c1e1900 */
[----:B------:R-:W-:Y:S01]  /*09e0*/  @!P0 IMAD.WIDE R8, R19, 0x4, R8 ;  /* 0x0000000413088825 */ /* 0x000fe200078e0208 */
[----:B------:R-:W3:Y:S04]  /*09f0*/  @P1 LDG.E R2, desc[UR18][R2.64+0x4] ;  /* 0x0000041202021981 */ /* 0x000ee8000c1e1900 */
[----:B------:R-:W4:Y:S04]  /*0a00*/  @!P0 LDG.E R7, desc[UR18][R6.64] ;  /* 0x0000001206078981 */ /* 0x000f28000c1e1900 */
[----:B------:R-:W4:Y:S01]  /*0a10*/  @!P0 LDG.E R8, desc[UR18][R8.64] ;  /* 0x0000001208088981 */ /* 0x000f22000c1e1900 */
[----:B--2---:R-:W-:-:S04]  /*0a20*/  @P1 FFMA R11, R11, R4, R12 ;  /* 0x000000040b0b1223 */ /* 0x004fc8000000000c */
[----:B---3--:R-:W-:-:S04]  /*0a30*/  @P1 FFMA R12, R2, R14, R11 ;  /* 0x0000000e020c1223 */ /* 0x008fc8000000000b */
[----:B----4-:R-:W-:-:S07]  /*0a40*/  @!P0 FFMA R12, R7, R8, R12 ;  /* 0x00000008070c8223 */ /* 0x010fce000000000c */
.L_x_2:
[----:B------:R-:W1:Y:S01]  /*0a50*/  LDC.64 R2, c[0x0][0x390] ;  /* 0x0000e400ff027b82 */ /* 0x000e620000000a00 */
[----:B------:R-:W-:-:S05]  /*0a60*/  IADD3 R13, PT, PT, R0, R13, RZ ;  /* 0x0000000d000d7210 */ /* 0x000fca0007ffe0ff */
[----:B-1----:R-:W-:-:S05]  /*0a70*/  IMAD.WIDE R2, R13, 0x4, R2 ;  /* 0x000000040d027825 */ /* 0x002fca00078e0202 */
[----:B0-----:R-:W-:Y:S01]  /*0a80*/  STG.E desc[UR18][R2.64], R12 ;  /* 0x0000000c02007986 */ /* 0x001fe2000c101912 */
[----:B------:R-:W-:Y:S05]  /*0a90*/  EXIT ;  /* 0x000000000000794d */ /* 0x000fea0003800000 */
.L_x_4:
[----:B------:R-:W-:-:S00]  /*0aa0*/  BRA `(.L_x_4) ;  /* 0xfffffffc00fc7947 */ /* 0x000fc0000383ffff */
[----:B------:R-:W-:-:S00]  /*0ab0*/  NOP ;  /* 0x0000000000007918 */ /* 0x000fc00000000000 */
        /* <DEDUP_REMOVED lines=12> */
.L_x_5:


//--------------------- .nv.shared.reserved.0     --------------------------
	.section	.nv.shared.reserved.0,"aw",@nobits
	.weak		__nv_reservedSMEM_offset_0_alias
	.size		__nv_reservedSMEM_offset_0_alias, 0, 64
	.other		__nv_reservedSMEM_offset_0_alias,@"STO_CUDA_RESERVED_SHARED STV_DEFAULT"
__nv_reservedSMEM_offset_0_alias:
	.zero		0
	.zero		64


//--------------------- .nv.constant0._Z15matmul_v0_naivePfS_S_i --------------------------
	.section	.nv.constant0._Z15matmul_v0_naivePfS_S_i,"a",@progbits
	.sectionflags	@""
	.align	4
.nv.constant0._Z15matmul_v0_naivePfS_S_i:
	.zero		924


//--------------------- SYMBOLS --------------------------

	.type		.nv.reservedSmem.offset0,@object
	.size		.nv.reservedSmem.offset0,0x4
